	.headerflags	@"EF_CUDA_TEXMODE_UNIFIED EF_CUDA_64BIT_ADDRESS EF_CUDA_ACCELERATORS EF_CUDA_SM90 EF_CUDA_VIRTUAL_SM(EF_CUDA_SM90)"
	.elftype	@"ET_EXEC"


//--------------------- .nv.info                  --------------------------
	.section	.nv.info,"",@"SHT_CUDA_INFO"
	.align	4


	//----- nvinfo : EIATTR_REGCOUNT
	.align		4
        /*0000*/ 	.byte	0x04, 0x2f
        /*0002*/ 	.short	(.L_1 - .L_0)
	.align		4
.L_0:
        /*0004*/ 	.word	index@(triton_poi_fused_add_mul_1)
        /*0008*/ 	.word	0x0000001b


	//----- nvinfo : EIATTR_MIN_STACK_SIZE
	.align		4
.L_1:
        /*000c*/ 	.byte	0x04, 0x12
        /*000e*/ 	.short	(.L_3 - .L_2)
	.align		4
.L_2:
        /*0010*/ 	.word	index@(triton_poi_fused_add_mul_1)
        /*0014*/ 	.word	0x00000000


	//----- nvinfo : EIATTR_FRAME_SIZE
	.align		4
.L_3:
        /*0018*/ 	.byte	0x04, 0x11
        /*001a*/ 	.short	(.L_5 - .L_4)
	.align		4
.L_4:
        /*001c*/ 	.word	index@(triton_poi_fused_add_mul_1)
        /*0020*/ 	.word	0x00000000


	//----- nvinfo : EIATTR_MIN_STACK_SIZE
	.align		4
.L_5:
        /*0024*/ 	.byte	0x04, 0x12
        /*0026*/ 	.short	(.L_7 - .L_6)
	.align		4
.L_6:
        /*0028*/ 	.word	index@(triton_poi_fused_add_mul_1)
        /*002c*/ 	.word	0x00000000
.L_7:


//--------------------- .nv.info.triton_poi_fused_add_mul_1 --------------------------
	.section	.nv.info.triton_poi_fused_add_mul_1,"",@"SHT_CUDA_INFO"
	.sectionflags	@""
	.align	4


	//----- nvinfo : EIATTR_CUDA_API_VERSION
	.align		4
        /*0000*/ 	.byte	0x04, 0x37
        /*0002*/ 	.short	(.L_9 - .L_8)
.L_8:
        /*0004*/ 	.word	0x0000007c


	//----- nvinfo : EIATTR_KPARAM_INFO
	.align		4
.L_9:
        /*0008*/ 	.byte	0x04, 0x17
        /*000a*/ 	.short	(.L_11 - .L_10)
.L_10:
        /*000c*/ 	.word	0x00000000
        /*0010*/ 	.short	0x0006
        /*0012*/ 	.short	0x002c
        /*0014*/ 	.byte	0x00, 0xf0, 0x11, 0x00


	//----- nvinfo : EIATTR_KPARAM_INFO
	.align		4
.L_11:
        /*0018*/ 	.byte	0x04, 0x17
        /*001a*/ 	.short	(.L_13 - .L_12)
.L_12:
        /*001c*/ 	.word	0x00000000
        /*0020*/ 	.short	0x0005
        /*0022*/ 	.short	0x0028
        /*0024*/ 	.byte	0x00, 0xf0, 0x11, 0x00


	//----- nvinfo : EIATTR_KPARAM_INFO
	.align		4
.L_13:
        /*0028*/ 	.byte	0x04, 0x17
        /*002a*/ 	.short	(.L_15 - .L_14)
.L_14:
        /*002c*/ 	.word	0x00000000
        /*0030*/ 	.short	0x0004
        /*0032*/ 	.short	0x0020
        /*0034*/ 	.byte	0x00, 0xf4, 0x21, 0x00


	//----- nvinfo : EIATTR_KPARAM_INFO
	.align		4
.L_15:
        /*0038*/ 	.byte	0x04, 0x17
        /*003a*/ 	.short	(.L_17 - .L_16)
.L_16:
        /*003c*/ 	.word	0x00000000
        /*0040*/ 	.short	0x0003
        /*0042*/ 	.short	0x0018
        /*0044*/ 	.byte	0x00, 0xf4, 0x21, 0x00


	//----- nvinfo : EIATTR_KPARAM_INFO
	.align		4
.L_17:
        /*0048*/ 	.byte	0x04, 0x17
        /*004a*/ 	.short	(.L_19 - .L_18)
.L_18:
        /*004c*/ 	.word	0x00000000
        /*0050*/ 	.short	0x0002
        /*0052*/ 	.short	0x0010
        /*0054*/ 	.byte	0x00, 0xf4, 0x21, 0x00


	//----- nvinfo : EIATTR_KPARAM_INFO
	.align		4
.L_19:
        /*0058*/ 	.byte	0x04, 0x17
        /*005a*/ 	.short	(.L_21 - .L_20)
.L_20:
        /*005c*/ 	.word	0x00000000
        /*0060*/ 	.short	0x0001
        /*0062*/ 	.short	0x0008
        /*0064*/ 	.byte	0x00, 0xf4, 0x21, 0x00


	//----- nvinfo : EIATTR_KPARAM_INFO
	.align		4
.L_21:
        /*0068*/ 	.byte	0x04, 0x17
        /*006a*/ 	.short	(.L_23 - .L_22)
.L_22:
        /*006c*/ 	.word	0x00000000
        /*0070*/ 	.short	0x0000
        /*0072*/ 	.short	0x0000
        /*0074*/ 	.byte	0x00, 0xf4, 0x21, 0x00


	//----- nvinfo : EIATTR_SPARSE_MMA_MASK
	.align		4
.L_23:
        /*0078*/ 	.byte	0x03, 0x50
        /*007a*/ 	.short	0x0000


	//----- nvinfo : EIATTR_MAXREG_COUNT
	.align		4
        /*007c*/ 	.byte	0x03, 0x1b
        /*007e*/ 	.short	0x00ff


	//----- nvinfo : EIATTR_EXIT_INSTR_OFFSETS
	.align		4
        /*0080*/ 	.byte	0x04, 0x1c
        /*0082*/ 	.short	(.L_25 - .L_24)


	//   ....[0]....
.L_24:
        /*0084*/ 	.word	0x00000420


	//   ....[1]....
        /*0088*/ 	.word	0x000004f0


	//----- nvinfo : EIATTR_REQNTID
	.align		4
.L_25:
        /*008c*/ 	.byte	0x04, 0x10
        /*008e*/ 	.short	(.L_27 - .L_26)
.L_26:
        /*0090*/ 	.word	0x00000080
        /*0094*/ 	.word	0x00000001
        /*0098*/ 	.word	0x00000001


	//----- nvinfo : EIATTR_CBANK_PARAM_SIZE
	.align		4
.L_27:
        /*009c*/ 	.byte	0x03, 0x19
        /*009e*/ 	.short	0x0030


	//----- nvinfo : EIATTR_PARAM_CBANK
	.align		4
        /*00a0*/ 	.byte	0x04, 0x0a
        /*00a2*/ 	.short	(.L_29 - .L_28)
	.align		4
.L_28:
        /*00a4*/ 	.word	index@(.nv.constant0.triton_poi_fused_add_mul_1)
        /*00a8*/ 	.short	0x0210
        /*00aa*/ 	.short	0x0030


	//----- nvinfo : EIATTR_SW_WAR
	.align		4
.L_29:
        /*00ac*/ 	.byte	0x04, 0x36
        /*00ae*/ 	.short	(.L_31 - .L_30)
.L_30:
        /*00b0*/ 	.word	0x00000008
.L_31:


//--------------------- .nv.callgraph             --------------------------
	.section	.nv.callgraph,"",@"SHT_CUDA_CALLGRAPH"
	.align	4
	.sectionentsize	8
	.align		4
        /*0000*/ 	.word	0x00000000
	.align		4
        /*0004*/ 	.word	0xffffffff
	.align		4
        /*0008*/ 	.word	0x00000000
	.align		4
        /*000c*/ 	.word	0xfffffffe
	.align		4
        /*0010*/ 	.word	0x00000000
	.align		4
        /*0014*/ 	.word	0xfffffffd
	.align		4
        /*0018*/ 	.word	0x00000000
	.align		4
        /*001c*/ 	.word	0xfffffffc


//--------------------- .text.triton_poi_fused_add_mul_1 --------------------------
	.section	.text.triton_poi_fused_add_mul_1,"ax",@progbits
	.sectionflags	@"SHF_BARRIERS=1"
	.align	128
        .global         triton_poi_fused_add_mul_1
        .type           triton_poi_fused_add_mul_1,@function
        .size           triton_poi_fused_add_mul_1,(.L_x_1 - triton_poi_fused_add_mul_1)
        .other          triton_poi_fused_add_mul_1,@"STO_CUDA_ENTRY STV_DEFAULT"
triton_poi_fused_add_mul_1:
.text.triton_poi_fused_add_mul_1:
[----:B------:R-:W0:Y:S01]  /*0000*/  LDC R1, c[0x0][0x28] ;  /* 0x00000a00ff017b82 */ /* 0x000e220000000800 */
[----:B------:R-:W1:Y:S07]  /*0010*/  S2R R12, SR_TID.X ;  /* 0x00000000000c7919 */ /* 0x000e6e0000002100 */
[----:B------:R-:W2:Y:S01]  /*0020*/  LDC.64 R2, c[0x0][0x210] ;  /* 0x00008400ff027b82 */ /* 0x000ea20000000a00 */
[----:B------:R-:W-:Y:S01]  /*0030*/  ULDC.64 UR6, c[0x0][0x208] ;  /* 0x0000820000067ab9 */ /* 0x000fe20000000a00 */
[----:B------:R-:W3:Y:S01]  /*0040*/  S2R R0, SR_CTAID.Y ;  /* 0x0000000000007919 */ /* 0x000ee20000002600 */
[----:B------:R-:W4:Y:S05]  /*0050*/  S2R R9, SR_CTAID.X ;  /* 0x0000000000097919 */ /* 0x000f2a0000002500 */
[----:B------:R-:W5:Y:S08]  /*0060*/  LDC.64 R14, c[0x0][0x218] ;  /* 0x00008600ff0e7b82 */ /* 0x000f700000000a00 */
[----:B------:R-:W5:Y:S01]  /*0070*/  LDC.64 R10, c[0x0][0x220] ;  /* 0x00008800ff0a7b82 */ /* 0x000f620000000a00 */
[----:B-1----:R-:W-:Y:S01]  /*0080*/  SHF.R.U32.HI R8, RZ, 0x3, R12 ;  /* 0x00000003ff087819 */ /* 0x002fe2000001160c */
[----:B---3--:R-:W-:Y:S01]  /*0090*/  IMAD.SHL.U32 R13, R0, 0x10, RZ ;  /* 0x00000010000d7824 */ /* 0x008fe200078e00ff */
[----:B------:R-:W-:Y:S01]  /*00a0*/  SHF.R.S32.HI R5, RZ, 0x1b, R0 ;  /* 0x0000001bff057819 */ /* 0x000fe20000011400 */
[----:B------:R-:W-:Y:S01]  /*00b0*/  IMAD.SHL.U32 R0, R12, 0x2, RZ ;  /* 0x000000020c007824 */ /* 0x000fe200078e00ff */
[----:B------:R-:W-:Y:S01]  /*00c0*/  SGXT.U32 R8, R8, 0x4 ;  /* 0x000000040808781a */ /* 0x000fe20000000000 */
[----:B----4-:R-:W-:Y:S01]  /*00d0*/  IMAD.SHL.U32 R9, R9, 0x10, RZ ;  /* 0x0000001009097824 */ /* 0x010fe200078e00ff */
[----:B------:R-:W-:-:S02]  /*00e0*/  SGXT R5, R5, 0x1 ;  /* 0x000000010505781a */ /* 0x000fc40000000200 */
[----:B------:R-:W-:-:S04]  /*00f0*/  LOP3.LUT R4, R13, R8, RZ, 0xfc, !PT ;  /* 0x000000080d047212 */ /* 0x000fc800078efcff */
[----:B------:R-:W-:Y:S02]  /*0100*/  LEA.HI R6, R5, R4, RZ, 0x2 ;  /* 0x0000000405067211 */ /* 0x000fe400078f10ff */
[----:B------:R-:W-:-:S03]  /*0110*/  LOP3.LUT R5, R9, 0xe, R0, 0xf8, !PT ;  /* 0x0000000e09057812 */ /* 0x000fc600078ef800 */
[----:B------:R-:W-:Y:S01]  /*0120*/  IMAD.SHL.U32 R16, R6, 0x4, RZ ;  /* 0x0000000406107824 */ /* 0x000fe200078e00ff */
[C---:B------:R-:W-:Y:S01]  /*0130*/  VIMNMX R18, R4.reuse, R5, !PT ;  /* 0x0000000504127248 */ /* 0x040fe20007fe0100 */
[----:B------:R-:W1:Y:S01]  /*0140*/  LDC.64 R6, c[0x0][0x228] ;  /* 0x00008a00ff067b82 */ /* 0x000e620000000a00 */
[----:B------:R-:W-:Y:S02]  /*0150*/  IMAD R17, R4, 0x10, R5 ;  /* 0x0000001004117824 */ /* 0x000fe400078e0205 */
[----:B------:R-:W-:Y:S02]  /*0160*/  LOP3.LUT R16, R16, 0xfffffff0, RZ, 0xc0, !PT ;  /* 0xfffffff010107812 */ /* 0x000fe400078ec0ff */
[----:B------:R-:W-:-:S03]  /*0170*/  ISETP.GE.AND P0, PT, R18, 0x10, PT ;  /* 0x000000101200780c */ /* 0x000fc60003f06270 */
[----:B------:R-:W-:Y:S01]  /*0180*/  IMAD.IADD R21, R5, 0x1, R16 ;  /* 0x0000000105157824 */ /* 0x000fe200078e0210 */
[----:B------:R-:W-:Y:S01]  /*0190*/  CS2R R4, SRZ ;  /* 0x0000000000047805 */ /* 0x000fe2000001ff00 */
[----:B--2---:R-:W-:Y:S01]  /*01a0*/  IMAD.WIDE R16, R17, 0x4, R2 ;  /* 0x0000000411107825 */ /* 0x004fe200078e0202 */
[----:B------:R-:W-:-:S03]  /*01b0*/  CS2R R2, SRZ ;  /* 0x0000000000027805 */ /* 0x000fc6000001ff00 */
[----:B-----5:R-:W-:-:S04]  /*01c0*/  IMAD.WIDE R18, R21, 0x4, R14 ;  /* 0x0000000415127825 */ /* 0x020fc800078e020e */
[----:B0-----:R-:W-:Y:S01]  /*01d0*/  IMAD.WIDE R20, R21, 0x4, R10 ;  /* 0x0000000415147825 */ /* 0x001fe200078e020a */
[----:B------:R-:W-:Y:S01]  /*01e0*/  CS2R R10, SRZ ;  /* 0x00000000000a7805 */ /* 0x000fe2000001ff00 */
[----:B------:R0:W2:Y:S04]  /*01f0*/  @!P0 LDG.E.64 R2, desc[UR6][R16.64] ;  /* 0x0000000610028981 */ /* 0x0000a8000c1e1b00 */
[----:B------:R3:W2:Y:S04]  /*0200*/  @!P0 LDG.E.EL.64 R4, desc[UR6][R18.64] ;  /* 0x0000000612048981 */ /* 0x0006a8000c2e1b00 */
[----:B------:R-:W4:Y:S04]  /*0210*/  @!P0 LDG.E.EL.64 R10, desc[UR6][R20.64] ;  /* 0x00000006140a8981 */ /* 0x000f28000c2e1b00 */
[----:B-1----:R-:W5:Y:S04]  /*0220*/  LDG.E R15, desc[UR6][R6.64] ;  /* 0x00000006060f7981 */ /* 0x002f68000c1e1900 */
[----:B------:R2:W5:Y:S01]  /*0230*/  LDG.E R14, desc[UR6][R6.64+0x4] ;  /* 0x00000406060e7981 */ /* 0x000562000c1e1900 */
[----:B------:R-:W1:Y:S01]  /*0240*/  S2UR UR5, SR_CgaCtaId ;  /* 0x00000000000579c3 */ /* 0x000e620000008800 */
[----:B------:R-:W-:Y:S01]  /*0250*/  IMAD.SHL.U32 R22, R12, 0x20, RZ ;  /* 0x000000200c167824 */ /* 0x000fe200078e00ff */
[----:B------:R-:W-:Y:S01]  /*0260*/  SHF.R.U32.HI R24, RZ, 0x2, R12 ;  /* 0x00000002ff187819 */ /* 0x000fe2000001160c */
[----:B------:R-:W-:Y:S01]  /*0270*/  UMOV UR4, 0x400 ;  /* 0x0000040000047882 */ /* 0x000fe20000000000 */
[----:B------:R-:W-:-:S02]  /*0280*/  LOP3.LUT R13, R13, 0xe, R0, 0xf8, !PT ;  /* 0x0000000e0d0d7812 */ /* 0x000fc400078ef800 */
[----:B------:R-:W-:Y:S02]  /*0290*/  LOP3.LUT R23, R22, 0xe0, RZ, 0xc0, !PT ;  /* 0x000000e016177812 */ /* 0x000fe400078ec0ff */
[----:B------:R-:W-:Y:S02]  /*02a0*/  LOP3.LUT R12, R0, 0xfe, RZ, 0xc0, !PT ;  /* 0x000000fe000c7812 */ /* 0x000fe400078ec0ff */
[CC--:B------:R-:W-:Y:S02]  /*02b0*/  LOP3.LUT R0, R23.reuse, R8.reuse, RZ, 0xfc, !PT ;  /* 0x0000000817007212 */ /* 0x0c0fe400078efcff */
[----:B0-----:R-:W-:Y:S02]  /*02c0*/  LOP3.LUT R17, R23, 0x10, RZ, 0xfc, !PT ;  /* 0x0000001017117812 */ /* 0x001fe400078efcff */
[----:B------:R-:W-:Y:S02]  /*02d0*/  LOP3.LUT R8, R9, R8, RZ, 0xfc, !PT ;  /* 0x0000000809087212 */ /* 0x000fe400078efcff */
[----:B------:R-:W-:-:S02]  /*02e0*/  LEA.HI R23, R23, R0, RZ, 0x1d ;  /* 0x0000000017177211 */ /* 0x000fc400078fe8ff */
[----:B------:R-:W-:Y:S02]  /*02f0*/  LEA.HI R17, R17, R0, RZ, 0x1d ;  /* 0x0000000011117211 */ /* 0x000fe400078fe8ff */
[----:B---3--:R-:W-:Y:S01]  /*0300*/  LOP3.LUT R19, R24, 0x1e, RZ, 0xc0, !PT ;  /* 0x0000001e18137812 */ /* 0x008fe200078ec0ff */
[----:B-1----:R-:W-:-:S04]  /*0310*/  UPRMT UR4, UR5, 0x654, UR4 ;  /* 0x0000065405047896 */ /* 0x002fc80008000004 */
[----:B------:R-:W-:-:S05]  /*0320*/  IMAD.IADD R12, R12, 0x1, R19 ;  /* 0x000000010c0c7824 */ /* 0x000fca00078e0213 */
[----:B------:R-:W-:Y:S01]  /*0330*/  LEA R12, R12, UR4, 0x2 ;  /* 0x000000040c0c7c11 */ /* 0x000fe2000f8e10ff */
[----:B--2---:R-:W-:Y:S01]  /*0340*/  FADD R7, -R4, R2 ;  /* 0x0000000204077221 */ /* 0x004fe20000000100 */
[----:B------:R-:W-:Y:S01]  /*0350*/  FADD R0, -R5, R3 ;  /* 0x0000000305007221 */ /* 0x000fe20000000100 */
[----:B------:R-:W-:Y:S02]  /*0360*/  VIMNMX R2, R13, R8, !PT ;  /* 0x000000080d027248 */ /* 0x000fe40007fe0100 */
[----:B----4-:R-:W-:Y:S01]  /*0370*/  FMUL R7, R7, R10 ;  /* 0x0000000a07077220 */ /* 0x010fe20000400000 */
[----:B------:R-:W-:Y:S01]  /*0380*/  FMUL R11, R0, R11 ;  /* 0x0000000b000b7220 */ /* 0x000fe20000400000 */
[----:B------:R-:W-:Y:S01]  /*0390*/  ISETP.GE.AND P0, PT, R2, 0x10, PT ;  /* 0x000000100200780c */ /* 0x000fe20003f06270 */
[----:B-----5:R-:W-:Y:S01]  /*03a0*/  FADD R15, R15, 1 ;  /* 0x3f8000000f0f7421 */ /* 0x020fe20000000000 */
[----:B------:R-:W-:Y:S02]  /*03b0*/  LEA R0, R23, UR4, 0x2 ;  /* 0x0000000417007c11 */ /* 0x000fe4000f8e10ff */
[----:B------:R-:W-:Y:S01]  /*03c0*/  LEA R2, R17, UR4, 0x2 ;  /* 0x0000000411027c11 */ /* 0x000fe2000f8e10ff */
[-CC-:B------:R-:W-:Y:S01]  /*03d0*/  FFMA R7, R7, R15.reuse, R14.reuse ;  /* 0x0000000f07077223 */ /* 0x180fe2000000000e */
[----:B------:R-:W-:-:S04]  /*03e0*/  FFMA R11, R11, R15, R14 ;  /* 0x0000000f0b0b7223 */ /* 0x000fc8000000000e */
[----:B------:R0:W-:Y:S04]  /*03f0*/  STS [R0], R7 ;  /* 0x0000000700007388 */ /* 0x0001e80000000800 */
[----:B------:R0:W-:Y:S01]  /*0400*/  STS [R2+0x40], R11 ;  /* 0x0000400b02007388 */ /* 0x0001e20000000800 */
[----:B------:R-:W-:Y:S06]  /*0410*/  BAR.SYNC.DEFER_BLOCKING 0x0 ;  /* 0x0000000000007b1d */ /* 0x000fec0000010000 */
[----:B0-----:R-:W-:Y:S05]  /*0420*/  @P0 EXIT ;  /* 0x000000000000094d */ /* 0x001fea0003800000 */
[----:B------:R-:W0:Y:S01]  /*0430*/  LDS.64 R6, [R12] ;  /* 0x000000000c067984 */ /* 0x000e220000000a00 */
[----:B------:R-:W-:Y:S01]  /*0440*/  SHF.R.S32.HI R0, RZ, 0x1f, R13 ;  /* 0x0000001fff007819 */ /* 0x000fe2000001140d */
[----:B------:R-:W1:Y:S03]  /*0450*/  LDC.64 R2, c[0x0][0x230] ;  /* 0x00008c00ff027b82 */ /* 0x000e660000000a00 */
[----:B------:R-:W-:-:S04]  /*0460*/  LEA.HI R0, R0, R13, RZ, 0x2 ;  /* 0x0000000d00007211 */ /* 0x000fc800078f10ff */
[C---:B------:R-:W-:Y:S01]  /*0470*/  LOP3.LUT R4, R0.reuse, 0xfffffffc, RZ, 0xc0, !PT ;  /* 0xfffffffc00047812 */ /* 0x040fe200078ec0ff */
[----:B------:R-:W-:-:S04]  /*0480*/  IMAD.SHL.U32 R0, R0, 0x10, RZ ;  /* 0x0000001000007824 */ /* 0x000fc800078e00ff */
[----:B------:R-:W-:Y:S01]  /*0490*/  IMAD.IADD R13, R13, 0x1, -R4 ;  /* 0x000000010d0d7824 */ /* 0x000fe200078e0a04 */
[----:B------:R-:W-:-:S03]  /*04a0*/  LOP3.LUT R0, R0, 0xffffffc0, RZ, 0xc0, !PT ;  /* 0xffffffc000007812 */ /* 0x000fc600078ec0ff */
[----:B------:R-:W-:-:S04]  /*04b0*/  IMAD R13, R8, 0x4, R13 ;  /* 0x00000004080d7824 */ /* 0x000fc800078e020d */
[----:B------:R-:W-:-:S04]  /*04c0*/  IMAD.IADD R13, R13, 0x1, R0 ;  /* 0x000000010d0d7824 */ /* 0x000fc800078e0200 */
[----:B-1----:R-:W-:-:S05]  /*04d0*/  IMAD.WIDE R2, R13, 0x4, R2 ;  /* 0x000000040d027825 */ /* 0x002fca00078e0202 */
[----:B0-----:R-:W-:Y:S01]  /*04e0*/  STG.E.64 desc[UR6][R2.64], R6 ;  /* 0x0000000602007986 */ /* 0x001fe2000c101b06 */
[----:B------:R-:W-:Y:S05]  /*04f0*/  EXIT ;  /* 0x000000000000794d */ /* 0x000fea0003800000 */
.L_x_0:
[----:B------:R-:W-:-:S00]  /*0500*/  BRA `(.L_x_0) ;  /* 0xfffffffc00fc7947 */ /* 0x000fc0000383ffff */
[----:B------:R-:W-:-:S00]  /*0510*/  NOP ;  /* 0x0000000000007918 */ /* 0x000fc00000000000 */
        /* <DEDUP_REMOVED lines=14> */
.L_x_1:


//--------------------- .nv.shared.triton_poi_fused_add_mul_1 --------------------------
	.section	.nv.shared.triton_poi_fused_add_mul_1,"aw",@nobits
	.sectionflags	@""
	.align	16
	.zero		1024


//--------------------- .nv.constant0.triton_poi_fused_add_mul_1 --------------------------
	.section	.nv.constant0.triton_poi_fused_add_mul_1,"a",@progbits
	.sectionflags	@""
	.align	4
.nv.constant0.triton_poi_fused_add_mul_1:
	.zero		576
